//
// Generated by NVIDIA NVVM Compiler
//
// Compiler Build ID: CL-36424714
// Cuda compilation tools, release 13.0, V13.0.88
// Based on NVVM 20.0.0
//

.version 9.0
.target sm_100
.address_size 64

	// .globl	_Z11han_barrierPVi
.extern .func  (.param .b32 func_retval0) vprintf
(
	.param .b64 vprintf_param_0,
	.param .b64 vprintf_param_1
)
;
.global .align 1 .b8 $str[14] = {66, 108, 111, 99, 107, 32, 48, 32, 115, 101, 116, 32, 10};
.global .align 1 .b8 $str$1[16] = {66, 108, 111, 99, 107, 32, 48, 32, 117, 110, 115, 101, 116, 32, 10};
.global .align 1 .b8 $str$2[14] = {66, 108, 111, 99, 107, 32, 37, 100, 32, 115, 101, 116, 10};
.global .align 1 .b8 $str$3[16] = {66, 108, 111, 99, 107, 32, 37, 100, 32, 117, 110, 115, 101, 116, 10};
.global .align 1 .b8 $str$4[32] = {66, 108, 111, 99, 107, 73, 100, 120, 46, 120, 58, 32, 37, 100, 32, 112, 97, 115, 115, 101, 100, 32, 116, 104, 114, 111, 117, 103, 104, 46, 10};

.visible .entry _Z11han_barrierPVi(
	.param .u64 .ptr .align 1 _Z11han_barrierPVi_param_0
)
{
	.local .align 8 .b8 	__local_depot0[8];
	.reg .b64 	%SP;
	.reg .b64 	%SPL;
	.reg .pred 	%p<13>;
	.reg .b32 	%r<35>;
	.reg .b64 	%rd<29>;

	mov.u64 	%SPL, __local_depot0;
	cvta.local.u64 	%SP, %SPL;
	ld.param.u64 	%rd5, [_Z11han_barrierPVi_param_0];
	cvta.to.global.u64 	%rd1, %rd5;
	add.u64 	%rd6, %SP, 0;
	add.u64 	%rd2, %SPL, 0;
	mov.u32 	%r1, %tid.x;
	mov.u32 	%r2, %ctaid.x;
	mov.u32 	%r3, %ntid.x;
	mad.lo.s32 	%r34, %r2, %r3, %r1;
	setp.gt.u32 	%p1, %r34, 19;
	@%p1 bra 	$L__BB0_3;
	mov.u32 	%r8, %nctaid.x;
	mul.lo.s32 	%r5, %r3, %r8;
$L__BB0_2:
	mul.wide.u32 	%rd7, %r34, 4;
	add.s64 	%rd8, %rd1, %rd7;
	mov.b32 	%r9, 0;
	st.volatile.global.u32 	[%rd8], %r9;
	add.s32 	%r34, %r34, %r5;
	setp.lt.u32 	%p2, %r34, 20;
	@%p2 bra 	$L__BB0_2;
$L__BB0_3:
	or.b32  	%r10, %r1, %r2;
	setp.ne.s32 	%p3, %r10, 0;
	@%p3 bra 	$L__BB0_7;
	mov.u64 	%rd21, $str;
	cvta.global.u64 	%rd22, %rd21;
	{ // callseq 3, 0
	.param .b64 param0;
	st.param.b64 	[param0], %rd22;
	.param .b64 param1;
	st.param.b64 	[param1], 0;
	.param .b32 retval0;
	call.uni (retval0), 
	vprintf, 
	(
	param0, 
	param1
	);
	ld.param.b32 	%r26, [retval0];
	} // callseq 3
	mul.wide.u32 	%rd23, %r2, 4;
	add.s64 	%rd3, %rd1, %rd23;
	mov.b32 	%r28, 1;
	st.volatile.global.u32 	[%rd3+4], %r28;
$L__BB0_5:
	ld.volatile.global.u32 	%r29, [%rd3];
	setp.eq.s32 	%p11, %r29, 0;
	@%p11 bra 	$L__BB0_5;
	mov.u64 	%rd24, $str$1;
	cvta.global.u64 	%rd25, %rd24;
	{ // callseq 4, 0
	.param .b64 param0;
	st.param.b64 	[param0], %rd25;
	.param .b64 param1;
	st.param.b64 	[param1], 0;
	.param .b32 retval0;
	call.uni (retval0), 
	vprintf, 
	(
	param0, 
	param1
	);
	ld.param.b32 	%r30, [retval0];
	} // callseq 4
	bra.uni 	$L__BB0_17;
$L__BB0_7:
	setp.ne.s32 	%p4, %r2, 19;
	setp.ne.s32 	%p5, %r1, 0;
	or.pred  	%p6, %p4, %p5;
	@%p6 bra 	$L__BB0_11;
	mov.b32 	%r18, 19;
	st.local.u32 	[%rd2], %r18;
	mov.u64 	%rd15, $str$2;
	cvta.global.u64 	%rd16, %rd15;
	{ // callseq 1, 0
	.param .b64 param0;
	st.param.b64 	[param0], %rd16;
	.param .b64 param1;
	st.param.b64 	[param1], %rd6;
	.param .b32 retval0;
	call.uni (retval0), 
	vprintf, 
	(
	param0, 
	param1
	);
	ld.param.b32 	%r19, [retval0];
	} // callseq 1
$L__BB0_9:
	ld.volatile.global.u32 	%r21, [%rd1+76];
	setp.eq.s32 	%p10, %r21, 0;
	@%p10 bra 	$L__BB0_9;
	mov.b32 	%r22, 1;
	st.volatile.global.u32 	[%rd1+72], %r22;
	mov.b32 	%r23, 19;
	st.local.u32 	[%rd2], %r23;
	mov.u64 	%rd18, $str$3;
	cvta.global.u64 	%rd19, %rd18;
	{ // callseq 2, 0
	.param .b64 param0;
	st.param.b64 	[param0], %rd19;
	.param .b64 param1;
	st.param.b64 	[param1], %rd6;
	.param .b32 retval0;
	call.uni (retval0), 
	vprintf, 
	(
	param0, 
	param1
	);
	ld.param.b32 	%r24, [retval0];
	} // callseq 2
	bra.uni 	$L__BB0_17;
$L__BB0_11:
	setp.ne.s32 	%p7, %r1, 0;
	@%p7 bra 	$L__BB0_17;
	mul.wide.u32 	%rd9, %r2, 4;
	add.s64 	%rd4, %rd1, %rd9;
$L__BB0_13:
	ld.volatile.global.u32 	%r11, [%rd4];
	setp.eq.s32 	%p8, %r11, 0;
	@%p8 bra 	$L__BB0_13;
	st.local.u32 	[%rd2], %r2;
	mov.u64 	%rd10, $str$2;
	cvta.global.u64 	%rd11, %rd10;
	{ // callseq 0, 0
	.param .b64 param0;
	st.param.b64 	[param0], %rd11;
	.param .b64 param1;
	st.param.b64 	[param1], %rd6;
	.param .b32 retval0;
	call.uni (retval0), 
	vprintf, 
	(
	param0, 
	param1
	);
	ld.param.b32 	%r12, [retval0];
	} // callseq 0
	mov.b32 	%r14, 1;
	st.volatile.global.u32 	[%rd4+4], %r14;
$L__BB0_15:
	ld.volatile.global.u32 	%r15, [%rd4];
	setp.eq.s32 	%p9, %r15, 1;
	@%p9 bra 	$L__BB0_15;
	add.s32 	%r16, %r2, -1;
	mul.wide.u32 	%rd13, %r16, 4;
	add.s64 	%rd14, %rd1, %rd13;
	mov.b32 	%r17, 1;
	st.volatile.global.u32 	[%rd14], %r17;
$L__BB0_17:
	bar.sync 	0;
	setp.ne.s32 	%p12, %r1, 0;
	@%p12 bra 	$L__BB0_19;
	st.local.u32 	[%rd2], %r2;
	mov.u64 	%rd26, $str$4;
	cvta.global.u64 	%rd27, %rd26;
	{ // callseq 5, 0
	.param .b64 param0;
	st.param.b64 	[param0], %rd27;
	.param .b64 param1;
	st.param.b64 	[param1], %rd6;
	.param .b32 retval0;
	call.uni (retval0), 
	vprintf, 
	(
	param0, 
	param1
	);
	ld.param.b32 	%r32, [retval0];
	} // callseq 5
$L__BB0_19:
	ret;

}


// ===== COMPILED SASS (sm_100) =====

	.target	sm_100

	.elftype	@"ET_EXEC"


//--------------------- .note.nv.tkinfo           --------------------------
	.section	.note.nv.tkinfo,"",@"SHT_NOTE"
	.sectionflags	@"SHF_NOTE_NV_TKINFO"
	.tkinfo
        /*0018*/ 	.word	0x00000002
        /*0030*/ 	.string	""
        /*0030*/ 	.string	"ptxas"
        /*0030*/ 	.string	"Cuda compilation tools, release 13.0, V13.0.88"
        /*0030*/ 	.string	"Build cuda_13.0.r13.0/compiler.36424714_0"
        /*0030*/ 	.string	"-arch sm_100 -m 64 "



//--------------------- .note.nv.cuinfo           --------------------------
	.section	.note.nv.cuinfo,"",@"SHT_NOTE"
	.sectionflags	@"SHF_NOTE_NV_CUINFO"
        /*0018*/ 	.short	0x0002
        /*001a*/ 	.short	0x0064
        /*001c*/ 	.short	0x0082
	.zero		2


//--------------------- .nv.info                  --------------------------
	.section	.nv.info,"",@"SHT_CUDA_INFO"
	.align	4


	//----- nvinfo : EIATTR_REGCOUNT
	.align		4
        /*0000*/ 	.byte	0x04, 0x2f
        /*0002*/ 	.short	(.L_6 - .L_5)
	.align		4
.L_5:
        /*0004*/ 	.word	index@(_Z11han_barrierPVi)
        /*0008*/ 	.word	0x0000001a


	//----- nvinfo : EIATTR_FRAME_SIZE
	.align		4
.L_6:
        /*000c*/ 	.byte	0x04, 0x11
        /*000e*/ 	.short	(.L_8 - .L_7)
	.align		4
.L_7:
        /*0010*/ 	.word	index@(_Z11han_barrierPVi)
        /*0014*/ 	.word	0x00000008


	//----- nvinfo : EIATTR_MIN_STACK_SIZE
	.align		4
.L_8:
        /*0018*/ 	.byte	0x04, 0x12
        /*001a*/ 	.short	(.L_10 - .L_9)
	.align		4
.L_9:
        /*001c*/ 	.word	index@(_Z11han_barrierPVi)
        /*0020*/ 	.word	0x00000008
.L_10:


//--------------------- .nv.compat                --------------------------
	.section	.nv.compat,"",@"SHT_CUDA_COMPAT_INFO"
	.align	4
        /*0000*/ 	.byte	0x02, 0x09, 0x00, 0x00, 0x02, 0x02, 0x01, 0x00, 0x02, 0x05, 0x05, 0x00, 0x03, 0x07, 0x01, 0x01
        /*0010*/ 	.byte	0x02, 0x03, 0x00, 0x00, 0x02, 0x06, 0x01, 0x00, 0x04, 0x0b, 0x08, 0x00, 0x09, 0x00, 0x00, 0x00
        /*0020*/ 	.byte	0x00, 0x00, 0x00, 0x00


//--------------------- .nv.info._Z11han_barrierPVi --------------------------
	.section	.nv.info._Z11han_barrierPVi,"",@"SHT_CUDA_INFO"
	.sectionflags	@""
	.align	4


	//----- nvinfo : EIATTR_CUDA_API_VERSION
	.align		4
        /*0000*/ 	.byte	0x04, 0x37
        /*0002*/ 	.short	(.L_12 - .L_11)
.L_11:
        /*0004*/ 	.word	0x00000082


	//----- nvinfo : EIATTR_KPARAM_INFO
	.align		4
.L_12:
        /*0008*/ 	.byte	0x04, 0x17
        /*000a*/ 	.short	(.L_14 - .L_13)
.L_13:
        /*000c*/ 	.word	0x00000000
        /*0010*/ 	.short	0x0000
        /*0012*/ 	.short	0x0000
        /*0014*/ 	.byte	0x00, 0xf5, 0x21, 0x00


	//----- nvinfo : EIATTR_SPARSE_MMA_MASK
	.align		4
.L_14:
        /*0018*/ 	.byte	0x03, 0x50
        /*001a*/ 	.short	0x0000


	//----- nvinfo : EIATTR_MAXREG_COUNT
	.align		4
        /*001c*/ 	.byte	0x03, 0x1b
        /*001e*/ 	.short	0x00ff


	//----- nvinfo : EIATTR_NUM_BARRIERS
	.align		4
        /*0020*/ 	.byte	0x02, 0x4c
        /*0022*/ 	.byte	0x01
	.zero		1


	//----- nvinfo : EIATTR_EXTERNS
	.align		4
        /*0024*/ 	.byte	0x04, 0x0f
        /*0026*/ 	.short	(.L_16 - .L_15)


	//   ....[0]....
	.align		4
.L_15:
        /*0028*/ 	.word	index@(vprintf)


	//----- nvinfo : EIATTR_MERCURY_ISA_VERSION
	.align		4
.L_16:
        /*002c*/ 	.byte	0x03, 0x5f
        /*002e*/ 	.short	0x0101


	//----- nvinfo : EIATTR_VRC_CTA_INIT_COUNT
	.align		4
        /*0030*/ 	.byte	0x02, 0x4a
	.zero		1
	.zero		1


	//----- nvinfo : EIATTR_SYSCALL_OFFSETS
	.align		4
        /*0034*/ 	.byte	0x04, 0x46
        /*0036*/ 	.short	(.L_18 - .L_17)


	//   ....[0]....
.L_17:
        /*0038*/ 	.word	0x00000200


	//   ....[1]....
        /*003c*/ 	.word	0x00000300


	//   ....[2]....
        /*0040*/ 	.word	0x000003f0


	//   ....[3]....
        /*0044*/ 	.word	0x00000510


	//   ....[4]....
        /*0048*/ 	.word	0x00000630


	//   ....[5]....
        /*004c*/ 	.word	0x000007b0


	//----- nvinfo : EIATTR_EXIT_INSTR_OFFSETS
	.align		4
.L_18:
        /*0050*/ 	.byte	0x04, 0x1c
        /*0052*/ 	.short	(.L_20 - .L_19)


	//   ....[0]....
.L_19:
        /*0054*/ 	.word	0x00000710


	//   ....[1]....
        /*0058*/ 	.word	0x000007c0


	//----- nvinfo : EIATTR_CRS_STACK_SIZE
	.align		4
.L_20:
        /*005c*/ 	.byte	0x04, 0x1e
        /*005e*/ 	.short	(.L_22 - .L_21)
.L_21:
        /*0060*/ 	.word	0x00000000


	//----- nvinfo : EIATTR_CBANK_PARAM_SIZE
	.align		4
.L_22:
        /*0064*/ 	.byte	0x03, 0x19
        /*0066*/ 	.short	0x0008


	//----- nvinfo : EIATTR_PARAM_CBANK
	.align		4
        /*0068*/ 	.byte	0x04, 0x0a
        /*006a*/ 	.short	(.L_24 - .L_23)
	.align		4
.L_23:
        /*006c*/ 	.word	index@(.nv.constant0._Z11han_barrierPVi)
        /*0070*/ 	.short	0x0380
        /*0072*/ 	.short	0x0008


	//----- nvinfo : EIATTR_SW_WAR
	.align		4
.L_24:
        /*0074*/ 	.byte	0x04, 0x36
        /*0076*/ 	.short	(.L_26 - .L_25)
.L_25:
        /*0078*/ 	.word	0x00000008
.L_26:


//--------------------- .nv.callgraph             --------------------------
	.section	.nv.callgraph,"",@"SHT_CUDA_CALLGRAPH"
	.align	4
	.sectionentsize	8
	.align		4
        /*0000*/ 	.word	0x00000000
	.align		4
        /*0004*/ 	.word	0xffffffff
	.align		4
        /*0008*/ 	.word	index@(_Z11han_barrierPVi)
	.align		4
        /*000c*/ 	.word	index@(vprintf)
	.align		4
        /*0010*/ 	.word	0x00000000
	.align		4
        /*0014*/ 	.word	0xfffffffe
	.align		4
        /*0018*/ 	.word	0x00000000
	.align		4
        /*001c*/ 	.word	0xfffffffd
	.align		4
        /*0020*/ 	.word	0x00000000
	.align		4
        /*0024*/ 	.word	0xfffffffc


//--------------------- .nv.constant4             --------------------------
	.section	.nv.constant4,"a",@progbits
	.align	8
	.align		8
.nv.constant4:
        /*0000*/ 	.dword	vprintf
	.align		8
        /*0008*/ 	.dword	$str
	.align		8
        /*0010*/ 	.dword	$str$1
	.align		8
        /*0018*/ 	.dword	$str$2
	.align		8
        /*0020*/ 	.dword	$str$3
	.align		8
        /*0028*/ 	.dword	$str$4


//--------------------- .text._Z11han_barrierPVi  --------------------------
	.section	.text._Z11han_barrierPVi,"ax",@progbits
	.align	128
        .global         _Z11han_barrierPVi
        .type           _Z11han_barrierPVi,@function
        .size           _Z11han_barrierPVi,(.L_x_17 - _Z11han_barrierPVi)
        .other          _Z11han_barrierPVi,@"STO_CUDA_ENTRY STV_DEFAULT"
_Z11han_barrierPVi:
.text._Z11han_barrierPVi:
[----:B------:R-:W0:Y:S01]  /*0000*/  LDC R1, c[0x0][0x37c] ;  /* 0x0000df00ff017b82 */ /* 0x000e220000000800 */
[----:B------:R-:W1:Y:S01]  /*0010*/  S2R R23, SR_TID.X ;  /* 0x0000000000177919 */ /* 0x000e620000002100 */
[----:B------:R-:W2:Y:S01]  /*0020*/  LDCU UR5, c[0x0][0x2fc] ;  /* 0x00005f80ff0577ac */ /* 0x000ea20008000800 */
[----:B0-----:R-:W-:Y:S01]  /*0030*/  VIADD R1, R1, 0xfffffff8 ;  /* 0xfffffff801017836 */ /* 0x001fe20000000000 */
[----:B------:R-:W-:Y:S01]  /*0040*/  BSSY.RECONVERGENT B0, `(.L_x_0) ;  /* 0x0000013000007945 */ /* 0x000fe20003800200 */
[----:B------:R-:W1:Y:S01]  /*0050*/  S2R R2, SR_CTAID.X ;  /* 0x0000000000027919 */ /* 0x000e620000002500 */
[----:B------:R-:W1:Y:S01]  /*0060*/  LDCU UR6, c[0x0][0x360] ;  /* 0x00006c00ff0677ac */ /* 0x000e620008000800 */
[----:B------:R-:W0:Y:S01]  /*0070*/  LDCU UR4, c[0x0][0x2f8] ;  /* 0x00005f00ff0477ac */ /* 0x000e220008000800 */
[----:B------:R-:W3:Y:S01]  /*0080*/  LDCU.64 UR36, c[0x0][0x358] ;  /* 0x00006b00ff2477ac */ /* 0x000ee20008000a00 */
[----:B0-----:R-:W-:-:S05]  /*0090*/  IADD3 R18, P2, PT, R1, UR4, RZ ;  /* 0x0000000401127c10 */ /* 0x001fca000ff5e0ff */
[----:B--2---:R-:W-:Y:S02]  /*00a0*/  IMAD.X R19, RZ, RZ, UR5, P2 ;  /* 0x00000005ff137e24 */ /* 0x004fe400090e06ff */
[----:B-1----:R-:W-:Y:S01]  /*00b0*/  IMAD R0, R2, UR6, R23 ;  /* 0x0000000602007c24 */ /* 0x002fe2000f8e0217 */
[----:B------:R-:W-:-:S04]  /*00c0*/  LOP3.LUT P0, RZ, R23, R2, RZ, 0xfc, !PT ;  /* 0x0000000217ff7212 */ /* 0x000fc8000780fcff */
[----:B------:R-:W-:-:S13]  /*00d0*/  ISETP.GT.U32.AND P1, PT, R0, 0x13, PT ;  /* 0x000000130000780c */ /* 0x000fda0003f24070 */
[----:B---3--:R-:W-:Y:S05]  /*00e0*/  @P1 BRA `(.L_x_1) ;  /* 0x0000000000201947 */ /* 0x008fea0003800000 */
[----:B------:R-:W0:Y:S08]  /*00f0*/  LDC R3, c[0x0][0x370] ;  /* 0x0000dc00ff037b82 */ /* 0x000e300000000800 */
[----:B------:R-:W1:Y:S01]  /*0100*/  LDC.64 R6, c[0x0][0x380] ;  /* 0x0000e000ff067b82 */ /* 0x000e620000000a00 */
[----:B0-----:R-:W-:-:S07]  /*0110*/  IMAD R3, R3, UR6, RZ ;  /* 0x0000000603037c24 */ /* 0x001fce000f8e02ff */
.L_x_2:
[----:B-1----:R-:W-:-:S04]  /*0120*/  IMAD.WIDE.U32 R4, R0, 0x4, R6 ;  /* 0x0000000400047825 */ /* 0x002fc800078e0006 */
[----:B------:R-:W-:Y:S01]  /*0130*/  IMAD.IADD R0, R3, 0x1, R0 ;  /* 0x0000000103007824 */ /* 0x000fe200078e0200 */
[----:B------:R0:W-:Y:S04]  /*0140*/  STG.E.STRONG.SYS desc[UR36][R4.64], RZ ;  /* 0x000000ff04007986 */ /* 0x0001e8000c115924 */
[----:B------:R-:W-:-:S13]  /*0150*/  ISETP.GE.U32.AND P1, PT, R0, 0x14, PT ;  /* 0x000000140000780c */ /* 0x000fda0003f26070 */
[----:B0-----:R-:W-:Y:S05]  /*0160*/  @!P1 BRA `(.L_x_2) ;  /* 0xfffffffc00ec9947 */ /* 0x001fea000383ffff */
.L_x_1:
[----:B------:R-:W-:Y:S05]  /*0170*/  BSYNC.RECONVERGENT B0 ;  /* 0x0000000000007941 */ /* 0x000fea0003800200 */
.L_x_0:
[----:B------:R-:W-:Y:S05]  /*0180*/  @P0 BRA `(.L_x_3) ;  /* 0x0000000000640947 */ /* 0x000fea0003800000 */
[----:B------:R-:W-:Y:S01]  /*0190*/  MOV R0, 0x0 ;  /* 0x0000000000007802 */ /* 0x000fe20000000f00 */
[----:B------:R-:W0:Y:S01]  /*01a0*/  LDCU.64 UR4, c[0x4][0x8] ;  /* 0x01000100ff0477ac */ /* 0x000e220008000a00 */
[----:B------:R-:W-:Y:S02]  /*01b0*/  CS2R R6, SRZ ;  /* 0x0000000000067805 */ /* 0x000fe4000001ff00 */
[----:B------:R1:W2:Y:S01]  /*01c0*/  LDC.64 R8, c[0x4][R0] ;  /* 0x0100000000087b82 */ /* 0x0002a20000000a00 */
[----:B0-----:R-:W-:Y:S01]  /*01d0*/  IMAD.U32 R4, RZ, RZ, UR4 ;  /* 0x00000004ff047e24 */ /* 0x001fe2000f8e00ff */
[----:B-1----:R-:W-:-:S07]  /*01e0*/  MOV R5, UR5 ;  /* 0x0000000500057c02 */ /* 0x002fce0008000f00 */
[----:B------:R-:W-:-:S07]  /*01f0*/  LEPC R20, `(.L_x_4) ;  /* 0x000000001014794e */ /* 0x000fce0000000000 */
[----:B--2---:R-:W-:Y:S05]  /*0200*/  CALL.ABS.NOINC R8 ;  /* 0x0000000008007343 */ /* 0x004fea0003c00000 */
.L_x_4:
[----:B------:R-:W0:Y:S01]  /*0210*/  LDC.64 R4, c[0x0][0x380] ;  /* 0x0000e000ff047b82 */ /* 0x000e220000000a00 */
[----:B------:R-:W-:Y:S02]  /*0220*/  IMAD.MOV.U32 R3, RZ, RZ, 0x1 ;  /* 0x00000001ff037424 */ /* 0x000fe400078e00ff */
[----:B0-----:R-:W-:-:S05]  /*0230*/  IMAD.WIDE.U32 R4, R2, 0x4, R4 ;  /* 0x0000000402047825 */ /* 0x001fca00078e0004 */
[----:B------:R0:W-:Y:S02]  /*0240*/  STG.E.STRONG.SYS desc[UR36][R4.64+0x4], R3 ;  /* 0x0000040304007986 */ /* 0x0001e4000c115924 */
.L_x_5:
[----:B------:R-:W2:Y:S01]  /*0250*/  LDG.E.STRONG.SYS R0, desc[UR36][R4.64] ;  /* 0x0000002404007981 */ /* 0x000ea2000c1f5900 */
[----:B------:R-:W-:Y:S05]  /*0260*/  YIELD ;  /* 0x0000000000007946 */ /* 0x000fea0003800000 */
[----:B--2---:R-:W-:-:S13]  /*0270*/  ISETP.NE.AND P0, PT, R0, RZ, PT ;  /* 0x000000ff0000720c */ /* 0x004fda0003f05270 */
[----:B------:R-:W-:Y:S05]  /*0280*/  @!P0 BRA `(.L_x_5) ;  /* 0xfffffffc00f08947 */ /* 0x000fea000383ffff */
[----:B------:R-:W-:Y:S01]  /*0290*/  MOV R0, 0x0 ;  /* 0x0000000000007802 */ /* 0x000fe20000000f00 */
[----:B------:R-:W0:Y:S01]  /*02a0*/  LDCU.64 UR4, c[0x4][0x10] ;  /* 0x01000200ff0477ac */ /* 0x000e220008000a00 */
[----:B------:R-:W-:Y:S02]  /*02b0*/  CS2R R6, SRZ ;  /* 0x0000000000067805 */ /* 0x000fe4000001ff00 */
[----:B------:R1:W2:Y:S01]  /*02c0*/  LDC.64 R8, c[0x4][R0] ;  /* 0x0100000000087b82 */ /* 0x0002a20000000a00 */
[----:B0-----:R-:W-:Y:S02]  /*02d0*/  IMAD.U32 R4, RZ, RZ, UR4 ;  /* 0x00000004ff047e24 */ /* 0x001fe4000f8e00ff */
[----:B-1----:R-:W-:-:S07]  /*02e0*/  IMAD.U32 R5, RZ, RZ, UR5 ;  /* 0x00000005ff057e24 */ /* 0x002fce000f8e00ff */
[----:B------:R-:W-:-:S07]  /*02f0*/  LEPC R20, `(.L_x_6) ;  /* 0x000000001014794e */ /* 0x000fce0000000000 */
[----:B--2---:R-:W-:Y:S05]  /*0300*/  CALL.ABS.NOINC R8 ;  /* 0x0000000008007343 */ /* 0x004fea0003c00000 */
.L_x_6:
[----:B------:R-:W-:Y:S05]  /*0310*/  BRA `(.L_x_7) ;  /* 0x0000000000f07947 */ /* 0x000fea0003800000 */
.L_x_3:
[----:B------:R-:W-:-:S04]  /*0320*/  ISETP.NE.AND P0, PT, R23, RZ, PT ;  /* 0x000000ff1700720c */ /* 0x000fc80003f05270 */
[----:B------:R-:W-:-:S13]  /*0330*/  ISETP.NE.OR P1, PT, R2, 0x13, P0 ;  /* 0x000000130200780c */ /* 0x000fda0000725670 */
[----:B------:R-:W-:Y:S05]  /*0340*/  @P1 BRA `(.L_x_8) ;  /* 0x0000000000781947 */ /* 0x000fea0003800000 */
[----:B------:R-:W-:Y:S01]  /*0350*/  IMAD.MOV.U32 R0, RZ, RZ, 0x13 ;  /* 0x00000013ff007424 */ /* 0x000fe200078e00ff */
[----:B------:R-:W-:Y:S01]  /*0360*/  MOV R3, 0x0 ;  /* 0x0000000000037802 */ /* 0x000fe20000000f00 */
[----:B------:R-:W0:Y:S01]  /*0370*/  LDCU.64 UR4, c[0x4][0x18] ;  /* 0x01000300ff0477ac */ /* 0x000e220008000a00 */
[----:B------:R-:W-:Y:S02]  /*0380*/  IMAD.MOV.U32 R6, RZ, RZ, R18 ;  /* 0x000000ffff067224 */ /* 0x000fe400078e0012 */
[----:B------:R1:W-:Y:S01]  /*0390*/  STL [R1], R0 ;  /* 0x0000000001007387 */ /* 0x0003e20000100800 */
[----:B------:R1:W2:Y:S01]  /*03a0*/  LDC.64 R8, c[0x4][R3] ;  /* 0x0100000003087b82 */ /* 0x0002a20000000a00 */
[----:B------:R-:W-:Y:S01]  /*03b0*/  IMAD.MOV.U32 R7, RZ, RZ, R19 ;  /* 0x000000ffff077224 */ /* 0x000fe200078e0013 */
[----:B0-----:R-:W-:Y:S01]  /*03c0*/  MOV R4, UR4 ;  /* 0x0000000400047c02 */ /* 0x001fe20008000f00 */
[----:B-1----:R-:W-:-:S07]  /*03d0*/  IMAD.U32 R5, RZ, RZ, UR5 ;  /* 0x00000005ff057e24 */ /* 0x002fce000f8e00ff */
[----:B------:R-:W-:-:S07]  /*03e0*/  LEPC R20, `(.L_x_9) ;  /* 0x000000001014794e */ /* 0x000fce0000000000 */
[----:B--2---:R-:W-:Y:S05]  /*03f0*/  CALL.ABS.NOINC R8 ;  /* 0x0000000008007343 */ /* 0x004fea0003c00000 */
.L_x_9:
[----:B------:R-:W0:Y:S02]  /*0400*/  LDC.64 R8, c[0x0][0x380] ;  /* 0x0000e000ff087b82 */ /* 0x000e240000000a00 */
.L_x_10:
[----:B0-----:R-:W2:Y:S01]  /*0410*/  LDG.E.STRONG.SYS R0, desc[UR36][R8.64+0x4c] ;  /* 0x00004c2408007981 */ /* 0x001ea2000c1f5900 */
[----:B------:R-:W-:Y:S05]  /*0420*/  YIELD ;  /* 0x0000000000007946 */ /* 0x000fea0003800000 */
[----:B--2---:R-:W-:-:S13]  /*0430*/  ISETP.NE.AND P0, PT, R0, RZ, PT ;  /* 0x000000ff0000720c */ /* 0x004fda0003f05270 */
[----:B------:R-:W-:Y:S05]  /*0440*/  @!P0 BRA `(.L_x_10) ;  /* 0xfffffffc00f08947 */ /* 0x000fea000383ffff */
[----:B------:R-:W-:Y:S01]  /*0450*/  HFMA2 R0, -RZ, RZ, 0, 1.132488250732421875e-06 ;  /* 0x00000013ff007431 */ /* 0x000fe200000001ff */
[----:B------:R-:W-:Y:S01]  /*0460*/  MOV R10, 0x0 ;  /* 0x00000000000a7802 */ /* 0x000fe20000000f00 */
[----:B------:R-:W-:Y:S01]  /*0470*/  IMAD.MOV.U32 R3, RZ, RZ, 0x1 ;  /* 0x00000001ff037424 */ /* 0x000fe200078e00ff */
[----:B------:R-:W0:Y:S01]  /*0480*/  LDCU.64 UR4, c[0x4][0x20] ;  /* 0x01000400ff0477ac */ /* 0x000e220008000a00 */
[----:B------:R-:W-:Y:S01]  /*0490*/  IMAD.MOV.U32 R6, RZ, RZ, R18 ;  /* 0x000000ffff067224 */ /* 0x000fe200078e0012 */
[----:B------:R-:W-:Y:S02]  /*04a0*/  MOV R7, R19 ;  /* 0x0000001300077202 */ /* 0x000fe40000000f00 */
[----:B------:R1:W-:Y:S01]  /*04b0*/  STG.E.STRONG.SYS desc[UR36][R8.64+0x48], R3 ;  /* 0x0000480308007986 */ /* 0x0003e2000c115924 */
[----:B------:R-:W2:Y:S03]  /*04c0*/  LDC.64 R10, c[0x4][R10] ;  /* 0x010000000a0a7b82 */ /* 0x000ea60000000a00 */
[----:B------:R1:W-:Y:S01]  /*04d0*/  STL [R1], R0 ;  /* 0x0000000001007387 */ /* 0x0003e20000100800 */
[----:B0-----:R-:W-:-:S02]  /*04e0*/  IMAD.U32 R4, RZ, RZ, UR4 ;  /* 0x00000004ff047e24 */ /* 0x001fc4000f8e00ff */
[----:B-1----:R-:W-:-:S07]  /*04f0*/  IMAD.U32 R5, RZ, RZ, UR5 ;  /* 0x00000005ff057e24 */ /* 0x002fce000f8e00ff */
[----:B------:R-:W-:-:S07]  /*0500*/  LEPC R20, `(.L_x_11) ;  /* 0x000000001014794e */ /* 0x000fce0000000000 */
[----:B--2---:R-:W-:Y:S05]  /*0510*/  CALL.ABS.NOINC R10 ;  /* 0x000000000a007343 */ /* 0x004fea0003c00000 */
.L_x_11:
[----:B------:R-:W-:Y:S05]  /*0520*/  BRA `(.L_x_7) ;  /* 0x00000000006c7947 */ /* 0x000fea0003800000 */
.L_x_8:
[----:B------:R-:W-:Y:S05]  /*0530*/  @P0 BRA `(.L_x_7) ;  /* 0x0000000000680947 */ /* 0x000fea0003800000 */
[----:B------:R-:W0:Y:S02]  /*0540*/  LDC.64 R16, c[0x0][0x380] ;  /* 0x0000e000ff107b82 */ /* 0x000e240000000a00 */
[----:B0-----:R-:W-:-:S07]  /*0550*/  IMAD.WIDE.U32 R16, R2, 0x4, R16 ;  /* 0x0000000402107825 */ /* 0x001fce00078e0010 */
.L_x_12:
[----:B------:R-:W2:Y:S01]  /*0560*/  LDG.E.STRONG.SYS R0, desc[UR36][R16.64] ;  /* 0x0000002410007981 */ /* 0x000ea2000c1f5900 */
[----:B------:R-:W-:Y:S05]  /*0570*/  YIELD ;  /* 0x0000000000007946 */ /* 0x000fea0003800000 */
[----:B--2---:R-:W-:-:S13]  /*0580*/  ISETP.NE.AND P0, PT, R0, RZ, PT ;  /* 0x000000ff0000720c */ /* 0x004fda0003f05270 */
[----:B------:R-:W-:Y:S05]  /*0590*/  @!P0 BRA `(.L_x_12) ;  /* 0xfffffffc00f08947 */ /* 0x000fea000383ffff */
[----:B------:R-:W-:Y:S01]  /*05a0*/  MOV R0, 0x0 ;  /* 0x0000000000007802 */ /* 0x000fe20000000f00 */
[----:B------:R0:W-:Y:S01]  /*05b0*/  STL [R1], R2 ;  /* 0x0000000201007387 */ /* 0x0001e20000100800 */
[----:B------:R-:W1:Y:S01]  /*05c0*/  LDCU.64 UR4, c[0x4][0x18] ;  /* 0x01000300ff0477ac */ /* 0x000e620008000a00 */
[----:B------:R-:W-:Y:S01]  /*05d0*/  IMAD.MOV.U32 R6, RZ, RZ, R18 ;  /* 0x000000ffff067224 */ /* 0x000fe200078e0012 */
[----:B------:R0:W2:Y:S01]  /*05e0*/  LDC.64 R8, c[0x4][R0] ;  /* 0x0100000000087b82 */ /* 0x0000a20000000a00 */
[----:B------:R-:W-:Y:S01]  /*05f0*/  MOV R7, R19 ;  /* 0x0000001300077202 */ /* 0x000fe20000000f00 */
[----:B-1----:R-:W-:Y:S02]  /*0600*/  IMAD.U32 R4, RZ, RZ, UR4 ;  /* 0x00000004ff047e24 */ /* 0x002fe4000f8e00ff */
[----:B0-----:R-:W-:-:S07]  /*0610*/  IMAD.U32 R5, RZ, RZ, UR5 ;  /* 0x00000005ff057e24 */ /* 0x001fce000f8e00ff */
[----:B------:R-:W-:-:S07]  /*0620*/  LEPC R20, `(.L_x_13) ;  /* 0x000000001014794e */ /* 0x000fce0000000000 */
[----:B--2---:R-:W-:Y:S05]  /*0630*/  CALL.ABS.NOINC R8 ;  /* 0x0000000008007343 */ /* 0x004fea0003c00000 */
.L_x_13:
[----:B------:R-:W-:-:S05]  /*0640*/  IMAD.MOV.U32 R7, RZ, RZ, 0x1 ;  /* 0x00000001ff077424 */ /* 0x000fca00078e00ff */
[----:B------:R0:W-:Y:S02]  /*0650*/  STG.E.STRONG.SYS desc[UR36][R16.64+0x4], R7 ;  /* 0x0000040710007986 */ /* 0x0001e4000c115924 */
.L_x_14:
[----:B------:R-:W2:Y:S01]  /*0660*/  LDG.E.STRONG.SYS R0, desc[UR36][R16.64] ;  /* 0x0000002410007981 */ /* 0x000ea2000c1f5900 */
[----:B------:R-:W-:Y:S05]  /*0670*/  YIELD ;  /* 0x0000000000007946 */ /* 0x000fea0003800000 */
[----:B--2---:R-:W-:-:S13]  /*0680*/  ISETP.NE.AND P0, PT, R0, 0x1, PT ;  /* 0x000000010000780c */ /* 0x004fda0003f05270 */
[----:B------:R-:W-:Y:S05]  /*0690*/  @!P0 BRA `(.L_x_14) ;  /* 0xfffffffc00f08947 */ /* 0x000fea000383ffff */
[----:B------:R-:W1:Y:S01]  /*06a0*/  LDC.64 R4, c[0x0][0x380] ;  /* 0x0000e000ff047b82 */ /* 0x000e620000000a00 */
[----:B------:R-:W-:-:S04]  /*06b0*/  VIADD R3, R2, 0xffffffff ;  /* 0xffffffff02037836 */ /* 0x000fc80000000000 */
[----:B-1----:R-:W-:-:S05]  /*06c0*/  IMAD.WIDE.U32 R4, R3, 0x4, R4 ;  /* 0x0000000403047825 */ /* 0x002fca00078e0004 */
[----:B------:R1:W-:Y:S02]  /*06d0*/  STG.E.STRONG.SYS desc[UR36][R4.64], R7 ;  /* 0x0000000704007986 */ /* 0x0003e4000c115924 */
.L_x_7:
[----:B------:R-:W-:Y:S05]  /*06e0*/  WARPSYNC.ALL ;  /* 0x0000000000007948 */ /* 0x000fea0003800000 */
[----:B------:R-:W-:Y:S01]  /*06f0*/  BAR.SYNC.DEFER_BLOCKING 0x0 ;  /* 0x0000000000007b1d */ /* 0x000fe20000010000 */
[----:B------:R-:W-:-:S13]  /*0700*/  ISETP.NE.AND P0, PT, R23, RZ, PT ;  /* 0x000000ff1700720c */ /* 0x000fda0003f05270 */
[----:B------:R-:W-:Y:S05]  /*0710*/  @P0 EXIT ;  /* 0x000000000000094d */ /* 0x000fea0003800000 */
[----:B------:R-:W-:Y:S01]  /*0720*/  MOV R0, 0x0 ;  /* 0x0000000000007802 */ /* 0x000fe20000000f00 */
[----:B------:R2:W-:Y:S01]  /*0730*/  STL [R1], R2 ;  /* 0x0000000201007387 */ /* 0x0005e20000100800 */
[----:B------:R-:W3:Y:S01]  /*0740*/  LDCU.64 UR4, c[0x4][0x28] ;  /* 0x01000500ff0477ac */ /* 0x000ee20008000a00 */
[----:B------:R-:W-:Y:S01]  /*0750*/  IMAD.MOV.U32 R6, RZ, RZ, R18 ;  /* 0x000000ffff067224 */ /* 0x000fe200078e0012 */
[----:B------:R2:W4:Y:S01]  /*0760*/  LDC.64 R8, c[0x4][R0] ;  /* 0x0100000000087b82 */ /* 0x0005220000000a00 */
[----:B01----:R-:W-:Y:S02]  /*0770*/  IMAD.MOV.U32 R7, RZ, RZ, R19 ;  /* 0x000000ffff077224 */ /* 0x003fe400078e0013 */
[----:B---3--:R-:W-:Y:S01]  /*0780*/  IMAD.U32 R4, RZ, RZ, UR4 ;  /* 0x00000004ff047e24 */ /* 0x008fe2000f8e00ff */
[----:B--2---:R-:W-:-:S07]  /*0790*/  MOV R5, UR5 ;  /* 0x0000000500057c02 */ /* 0x004fce0008000f00 */
[----:B------:R-:W-:-:S07]  /*07a0*/  LEPC R20, `(.L_x_15) ;  /* 0x000000001014794e */ /* 0x000fce0000000000 */
[----:B----4-:R-:W-:Y:S05]  /*07b0*/  CALL.ABS.NOINC R8 ;  /* 0x0000000008007343 */ /* 0x010fea0003c00000 */
.L_x_15:
[----:B------:R-:W-:Y:S05]  /*07c0*/  EXIT ;  /* 0x000000000000794d */ /* 0x000fea0003800000 */
.L_x_16:
[----:B------:R-:W-:-:S00]  /*07d0*/  BRA `(.L_x_16) ;  /* 0xfffffffc00fc7947 */ /* 0x000fc0000383ffff */
[----:B------:R-:W-:-:S00]  /*07e0*/  NOP ;  /* 0x0000000000007918 */ /* 0x000fc00000000000 */
        /* <DEDUP_REMOVED lines=9> */
.L_x_17:


//--------------------- .nv.global.init           --------------------------
	.section	.nv.global.init,"aw",@progbits
.nv.global.init:
	.type		$str,@object
	.size		$str,($str$2 - $str)
$str:
        /*0000*/ 	.byte	0x42, 0x6c, 0x6f, 0x63, 0x6b, 0x20, 0x30, 0x20, 0x73, 0x65, 0x74, 0x20, 0x0a, 0x00
	.type		$str$2,@object
	.size		$str$2,($str$3 - $str$2)
$str$2:
        /*000e*/ 	.byte	0x42, 0x6c, 0x6f, 0x63, 0x6b, 0x20, 0x25, 0x64, 0x20, 0x73, 0x65, 0x74, 0x0a, 0x00
	.type		$str$3,@object
	.size		$str$3,($str$1 - $str$3)
$str$3:
        /*001c*/ 	.byte	0x42, 0x6c, 0x6f, 0x63, 0x6b, 0x20, 0x25, 0x64, 0x20, 0x75, 0x6e, 0x73, 0x65, 0x74, 0x0a, 0x00
	.type		$str$1,@object
	.size		$str$1,($str$4 - $str$1)
$str$1:
        /*002c*/ 	.byte	0x42, 0x6c, 0x6f, 0x63, 0x6b, 0x20, 0x30, 0x20, 0x75, 0x6e, 0x73, 0x65, 0x74, 0x20, 0x0a, 0x00
	.type		$str$4,@object
	.size		$str$4,(.L_4 - $str$4)
$str$4:
        /*003c*/ 	.byte	0x42, 0x6c, 0x6f, 0x63, 0x6b, 0x49, 0x64, 0x78, 0x2e, 0x78, 0x3a, 0x20, 0x25, 0x64, 0x20, 0x70
        /*004c*/ 	.byte	0x61, 0x73, 0x73, 0x65, 0x64, 0x20, 0x74, 0x68, 0x72, 0x6f, 0x75, 0x67, 0x68, 0x2e, 0x0a, 0x00
.L_4:


//--------------------- .nv.shared.reserved.0     --------------------------
	.section	.nv.shared.reserved.0,"aw",@nobits
	.weak		__nv_reservedSMEM_offset_0_alias
	.size		__nv_reservedSMEM_offset_0_alias, 0, 64
	.other		__nv_reservedSMEM_offset_0_alias,@"STO_CUDA_RESERVED_SHARED STV_DEFAULT"
__nv_reservedSMEM_offset_0_alias:
	.zero		0
	.zero		64


//--------------------- .nv.constant0._Z11han_barrierPVi --------------------------
	.section	.nv.constant0._Z11han_barrierPVi,"a",@progbits
	.sectionflags	@""
	.align	4
.nv.constant0._Z11han_barrierPVi:
	.zero		904


//--------------------- SYMBOLS --------------------------

	.type		.nv.reservedSmem.offset0,@object
	.size		.nv.reservedSmem.offset0,0x4
	.type		vprintf,@function
